	.headerflags	@"EF_CUDA_TEXMODE_UNIFIED EF_CUDA_64BIT_ADDRESS EF_CUDA_ACCELERATORS EF_CUDA_SM90 EF_CUDA_VIRTUAL_SM(EF_CUDA_SM90)"
	.elftype	@"ET_EXEC"


//--------------------- .nv.info                  --------------------------
	.section	.nv.info,"",@"SHT_CUDA_INFO"
	.align	4


	//----- nvinfo : EIATTR_REGCOUNT
	.align		4
        /*0000*/ 	.byte	0x04, 0x2f
        /*0002*/ 	.short	(.L_3 - .L_2)
	.align		4
.L_2:
        /*0004*/ 	.word	index@(triton_poi_fused__native_batch_norm_legit_no_training_cat_relu_37)
        /*0008*/ 	.word	0x0000001c


	//----- nvinfo : EIATTR_MIN_STACK_SIZE
	.align		4
.L_3:
        /*000c*/ 	.byte	0x04, 0x12
        /*000e*/ 	.short	(.L_5 - .L_4)
	.align		4
.L_4:
        /*0010*/ 	.word	index@(triton_poi_fused__native_batch_norm_legit_no_training_cat_relu_37)
        /*0014*/ 	.word	0x00000000


	//----- nvinfo : EIATTR_FRAME_SIZE
	.align		4
.L_5:
        /*0018*/ 	.byte	0x04, 0x11
        /*001a*/ 	.short	(.L_7 - .L_6)
	.align		4
.L_6:
        /*001c*/ 	.word	index@(triton_poi_fused__native_batch_norm_legit_no_training_cat_relu_37)
        /*0020*/ 	.word	0x00000000


	//----- nvinfo : EIATTR_MIN_STACK_SIZE
	.align		4
.L_7:
        /*0024*/ 	.byte	0x04, 0x12
        /*0026*/ 	.short	(.L_9 - .L_8)
	.align		4
.L_8:
        /*0028*/ 	.word	index@(triton_poi_fused__native_batch_norm_legit_no_training_cat_relu_37)
        /*002c*/ 	.word	0x00000000
.L_9:


//--------------------- .nv.info.triton_poi_fused__native_batch_norm_legit_no_training_cat_relu_37 --------------------------
	.section	.nv.info.triton_poi_fused__native_batch_norm_legit_no_training_cat_relu_37,"",@"SHT_CUDA_INFO"
	.sectionflags	@""
	.align	4


	//----- nvinfo : EIATTR_CUDA_API_VERSION
	.align		4
        /*0000*/ 	.byte	0x04, 0x37
        /*0002*/ 	.short	(.L_11 - .L_10)
.L_10:
        /*0004*/ 	.word	0x0000007c


	//----- nvinfo : EIATTR_KPARAM_INFO
	.align		4
.L_11:
        /*0008*/ 	.byte	0x04, 0x17
        /*000a*/ 	.short	(.L_13 - .L_12)
.L_12:
        /*000c*/ 	.word	0x00000000
        /*0010*/ 	.short	0x0008
        /*0012*/ 	.short	0x0040
        /*0014*/ 	.byte	0x00, 0xf0, 0x11, 0x00


	//----- nvinfo : EIATTR_KPARAM_INFO
	.align		4
.L_13:
        /*0018*/ 	.byte	0x04, 0x17
        /*001a*/ 	.short	(.L_15 - .L_14)
.L_14:
        /*001c*/ 	.word	0x00000000
        /*0020*/ 	.short	0x0007
        /*0022*/ 	.short	0x0038
        /*0024*/ 	.byte	0x00, 0xf4, 0x21, 0x00


	//----- nvinfo : EIATTR_KPARAM_INFO
	.align		4
.L_15:
        /*0028*/ 	.byte	0x04, 0x17
        /*002a*/ 	.short	(.L_17 - .L_16)
.L_16:
        /*002c*/ 	.word	0x00000000
        /*0030*/ 	.short	0x0006
        /*0032*/ 	.short	0x0030
        /*0034*/ 	.byte	0x00, 0xf4, 0x21, 0x00


	//----- nvinfo : EIATTR_KPARAM_INFO
	.align		4
.L_17:
        /*0038*/ 	.byte	0x04, 0x17
        /*003a*/ 	.short	(.L_19 - .L_18)
.L_18:
        /*003c*/ 	.word	0x00000000
        /*0040*/ 	.short	0x0005
        /*0042*/ 	.short	0x0028
        /*0044*/ 	.byte	0x00, 0xf4, 0x21, 0x00


	//----- nvinfo : EIATTR_KPARAM_INFO
	.align		4
.L_19:
        /*0048*/ 	.byte	0x04, 0x17
        /*004a*/ 	.short	(.L_21 - .L_20)
.L_20:
        /*004c*/ 	.word	0x00000000
        /*0050*/ 	.short	0x0004
        /*0052*/ 	.short	0x0020
        /*0054*/ 	.byte	0x00, 0xf4, 0x21, 0x00


	//----- nvinfo : EIATTR_KPARAM_INFO
	.align		4
.L_21:
        /*0058*/ 	.byte	0x04, 0x17
        /*005a*/ 	.short	(.L_23 - .L_22)
.L_22:
        /*005c*/ 	.word	0x00000000
        /*0060*/ 	.short	0x0003
        /*0062*/ 	.short	0x0018
        /*0064*/ 	.byte	0x00, 0xf4, 0x21, 0x00


	//----- nvinfo : EIATTR_KPARAM_INFO
	.align		4
.L_23:
        /*0068*/ 	.byte	0x04, 0x17
        /*006a*/ 	.short	(.L_25 - .L_24)
.L_24:
        /*006c*/ 	.word	0x00000000
        /*0070*/ 	.short	0x0002
        /*0072*/ 	.short	0x0010
        /*0074*/ 	.byte	0x00, 0xf4, 0x21, 0x00


	//----- nvinfo : EIATTR_KPARAM_INFO
	.align		4
.L_25:
        /*0078*/ 	.byte	0x04, 0x17
        /*007a*/ 	.short	(.L_27 - .L_26)
.L_26:
        /*007c*/ 	.word	0x00000000
        /*0080*/ 	.short	0x0001
        /*0082*/ 	.short	0x0008
        /*0084*/ 	.byte	0x00, 0xf4, 0x21, 0x00


	//----- nvinfo : EIATTR_KPARAM_INFO
	.align		4
.L_27:
        /*0088*/ 	.byte	0x04, 0x17
        /*008a*/ 	.short	(.L_29 - .L_28)
.L_28:
        /*008c*/ 	.word	0x00000000
        /*0090*/ 	.short	0x0000
        /*0092*/ 	.short	0x0000
        /*0094*/ 	.byte	0x00, 0xf4, 0x21, 0x00


	//----- nvinfo : EIATTR_SPARSE_MMA_MASK
	.align		4
.L_29:
        /*0098*/ 	.byte	0x03, 0x50
        /*009a*/ 	.short	0x0000


	//----- nvinfo : EIATTR_MAXREG_COUNT
	.align		4
        /*009c*/ 	.byte	0x03, 0x1b
        /*009e*/ 	.short	0x00ff


	//----- nvinfo : EIATTR_EXIT_INSTR_OFFSETS
	.align		4
        /*00a0*/ 	.byte	0x04, 0x1c
        /*00a2*/ 	.short	(.L_31 - .L_30)


	//   ....[0]....
.L_30:
        /*00a4*/ 	.word	0x00000680


	//   ....[1]....
        /*00a8*/ 	.word	0x000006a0


	//----- nvinfo : EIATTR_REQNTID
	.align		4
.L_31:
        /*00ac*/ 	.byte	0x04, 0x10
        /*00ae*/ 	.short	(.L_33 - .L_32)
.L_32:
        /*00b0*/ 	.word	0x00000100
        /*00b4*/ 	.word	0x00000001
        /*00b8*/ 	.word	0x00000001


	//----- nvinfo : EIATTR_CBANK_PARAM_SIZE
	.align		4
.L_33:
        /*00bc*/ 	.byte	0x03, 0x19
        /*00be*/ 	.short	0x0044


	//----- nvinfo : EIATTR_PARAM_CBANK
	.align		4
        /*00c0*/ 	.byte	0x04, 0x0a
        /*00c2*/ 	.short	(.L_35 - .L_34)
	.align		4
.L_34:
        /*00c4*/ 	.word	index@(.nv.constant0.triton_poi_fused__native_batch_norm_legit_no_training_cat_relu_37)
        /*00c8*/ 	.short	0x0210
        /*00ca*/ 	.short	0x0044


	//----- nvinfo : EIATTR_SW_WAR
	.align		4
.L_35:
        /*00cc*/ 	.byte	0x04, 0x36
        /*00ce*/ 	.short	(.L_37 - .L_36)
.L_36:
        /*00d0*/ 	.word	0x00000008
.L_37:


//--------------------- .nv.callgraph             --------------------------
	.section	.nv.callgraph,"",@"SHT_CUDA_CALLGRAPH"
	.align	4
	.sectionentsize	8
	.align		4
        /*0000*/ 	.word	0x00000000
	.align		4
        /*0004*/ 	.word	0xffffffff
	.align		4
        /*0008*/ 	.word	0x00000000
	.align		4
        /*000c*/ 	.word	0xfffffffe
	.align		4
        /*0010*/ 	.word	0x00000000
	.align		4
        /*0014*/ 	.word	0xfffffffd
	.align		4
        /*0018*/ 	.word	0x00000000
	.align		4
        /*001c*/ 	.word	0xfffffffc


//--------------------- .nv.constant4             --------------------------
	.section	.nv.constant4,"a",@progbits
	.align	8
	.align		8
.nv.constant4:
        /*0000*/ 	.dword	_$_str
	.align		8
        /*0008*/ 	.dword	_$_str_$_2


//--------------------- .text.triton_poi_fused__native_batch_norm_legit_no_training_cat_relu_37 --------------------------
	.section	.text.triton_poi_fused__native_batch_norm_legit_no_training_cat_relu_37,"ax",@progbits
	.align	128
        .global         triton_poi_fused__native_batch_norm_legit_no_training_cat_relu_37
        .type           triton_poi_fused__native_batch_norm_legit_no_training_cat_relu_37,@function
        .size           triton_poi_fused__native_batch_norm_legit_no_training_cat_relu_37,(.L_x_1 - triton_poi_fused__native_batch_norm_legit_no_training_cat_relu_37)
        .other          triton_poi_fused__native_batch_norm_legit_no_training_cat_relu_37,@"STO_CUDA_ENTRY STV_DEFAULT"
triton_poi_fused__native_batch_norm_legit_no_training_cat_relu_37:
.text.triton_poi_fused__native_batch_norm_legit_no_training_cat_relu_37:
[----:B------:R-:W0:Y:S01]  /*0000*/  LDC R1, c[0x0][0x28] ;  /* 0x00000a00ff017b82 */ /* 0x000e220000000800 */
[----:B------:R-:W1:Y:S07]  /*0010*/  S2R R0, SR_TID.X ;  /* 0x0000000000007919 */ /* 0x000e6e0000002100 */
[----:B------:R-:W2:Y:S01]  /*0020*/  LDC.64 R4, c[0x0][0x228] ;  /* 0x00008a00ff047b82 */ /* 0x000ea20000000a00 */
[----:B------:R-:W-:Y:S01]  /*0030*/  IMAD.MOV.U32 R6, RZ, RZ, RZ ;  /* 0x000000ffff067224 */ /* 0x000fe200078e00ff */
[----:B------:R-:W-:Y:S01]  /*0040*/  ULDC.64 UR4, c[0x0][0x208] ;  /* 0x0000820000047ab9 */ /* 0x000fe20000000a00 */
[----:B------:R-:W3:Y:S01]  /*0050*/  S2R R3, SR_CTAID.X ;  /* 0x0000000000037919 */ /* 0x000ee20000002500 */
[----:B------:R-:W-:Y:S01]  /*0060*/  HFMA2.MMA R10, -RZ, RZ, 0, 0 ;  /* 0x00000000ff0a7435 */ /* 0x000fe200000001ff */
[----:B------:R-:W-:-:S03]  /*0070*/  ULDC.64 UR6, c[0x0][0x218] ;  /* 0x0000860000067ab9 */ /* 0x000fc60000000a00 */
[----:B------:R-:W4:Y:S01]  /*0080*/  LDC.64 R14, c[0x0][0x220] ;  /* 0x00008800ff0e7b82 */ /* 0x000f220000000a00 */
[----:B-1----:R-:W-:-:S05]  /*0090*/  IMAD.SHL.U32 R0, R0, 0x2, RZ ;  /* 0x0000000200007824 */ /* 0x002fca00078e00ff */
[----:B------:R-:W-:-:S05]  /*00a0*/  LOP3.LUT R0, R0, 0x1fe, RZ, 0xc0, !PT ;  /* 0x000001fe00007812 */ /* 0x000fca00078ec0ff */
[----:B---3--:R-:W-:-:S05]  /*00b0*/  IMAD R0, R3, 0x200, R0 ;  /* 0x0000020003007824 */ /* 0x008fca00078e0200 */
[----:B------:R-:W-:Y:S02]  /*00c0*/  SHF.R.S32.HI R3, RZ, 0x1f, R0 ;  /* 0x0000001fff037819 */ /* 0x000fe40000011400 */
[----:B------:R-:W-:Y:S02]  /*00d0*/  ISETP.GE.AND P0, PT, R0, 0x10600, PT ;  /* 0x000106000000780c */ /* 0x000fe40003f06270 */
[----:B------:R-:W-:-:S04]  /*00e0*/  LEA.HI R3, R3, R0, RZ, 0x6 ;  /* 0x0000000003037211 */ /* 0x000fc800078f30ff */
[----:B------:R-:W-:-:S05]  /*00f0*/  SHF.R.S32.HI R11, RZ, 0x6, R3 ;  /* 0x00000006ff0b7819 */ /* 0x000fca0000011403 */
[----:B------:R-:W-:-:S05]  /*0100*/  IMAD.HI R2, R11, 0x3e88cb3d, RZ ;  /* 0x3e88cb3d0b027827 */ /* 0x000fca00078e02ff */
[----:B------:R-:W-:-:S04]  /*0110*/  SHF.R.U32.HI R7, RZ, 0x1f, R2 ;  /* 0x0000001fff077819 */ /* 0x000fc80000011602 */
[----:B------:R-:W-:-:S05]  /*0120*/  LEA.HI.SX32 R2, R2, R7, 0x1a ;  /* 0x0000000702027211 */ /* 0x000fca00078fd2ff */
[----:B------:R-:W-:-:S04]  /*0130*/  IMAD R11, R2, -0x106, R11 ;  /* 0xfffffefa020b7824 */ /* 0x000fc800078e020b */
[----:B--2---:R-:W-:-:S05]  /*0140*/  IMAD.WIDE R4, R11, 0x4, R4 ;  /* 0x000000040b047825 */ /* 0x004fca00078e0204 */
[----:B------:R-:W2:Y:S01]  /*0150*/  @!P0 LDG.E.EL R6, desc[UR4][R4.64] ;  /* 0x0000000404068981 */ /* 0x000ea2000c2e1900 */
[----:B------:R-:W-:-:S03]  /*0160*/  IMAD.HI R2, R0, 0x3e88cb3d, RZ ;  /* 0x3e88cb3d00027827 */ /* 0x000fc600078e02ff */
[----:B------:R1:W3:Y:S01]  /*0170*/  @!P0 LDG.E.EL R10, desc[UR4][R4.64] ;  /* 0x00000004040a8981 */ /* 0x0002e2000c2e1900 */
[----:B------:R-:W-:Y:S01]  /*0180*/  IMAD.SHL.U32 R8, R11, 0x40, RZ ;  /* 0x000000400b087824 */ /* 0x000fe200078e00ff */
[----:B------:R-:W-:-:S04]  /*0190*/  SHF.R.U32.HI R7, RZ, 0x1f, R2 ;  /* 0x0000001fff077819 */ /* 0x000fc80000011602 */
[----:B------:R-:W-:Y:S02]  /*01a0*/  LEA.HI.SX32 R17, R2, R7, 0x14 ;  /* 0x0000000702117211 */ /* 0x000fe400078fa2ff */
[----:B------:R-:W-:Y:S02]  /*01b0*/  LOP3.LUT R7, R3, 0xffffffc0, RZ, 0xc0, !PT ;  /* 0xffffffc003077812 */ /* 0x000fe400078ec0ff */
[----:B------:R-:W5:Y:S01]  /*01c0*/  LDC.64 R2, c[0x0][0x210] ;  /* 0x00008400ff027b82 */ /* 0x000f620000000a00 */
[C---:B------:R-:W-:Y:S02]  /*01d0*/  IMAD R9, R17.reuse, 0x300, RZ ;  /* 0x0000030011097824 */ /* 0x040fe400078e02ff */
[----:B------:R-:W-:Y:S02]  /*01e0*/  IMAD.IADD R7, R0, 0x1, -R7 ;  /* 0x0000000100077824 */ /* 0x000fe400078e0a07 */
[----:B-1----:R-:W-:Y:S01]  /*01f0*/  IMAD R4, R17, -0x4180, R0 ;  /* 0xffffbe8011047824 */ /* 0x002fe200078e0200 */
[----:B------:R-:W-:-:S02]  /*0200*/  SHF.R.S32.HI R13, RZ, 0x1f, R9 ;  /* 0x0000001fff0d7819 */ /* 0x000fc40000011409 */
[----:B------:R-:W-:Y:S01]  /*0210*/  IADD3 R18, P1, P2, R8, R7, R9 ;  /* 0x0000000708127210 */ /* 0x000fe20007a3e009 */
[----:B------:R-:W-:Y:S01]  /*0220*/  IMAD R25, R17, 0x3e80, R4 ;  /* 0x00003e8011197824 */ /* 0x000fe200078e0204 */
[----:B------:R-:W-:Y:S02]  /*0230*/  SHF.R.S32.HI R8, RZ, 0x1f, R8 ;  /* 0x0000001fff087819 */ /* 0x000fe40000011408 */
[----:B------:R-:W-:Y:S02]  /*0240*/  CS2R R4, SRZ ;  /* 0x0000000000047805 */ /* 0x000fe4000001ff00 */
[----:B------:R-:W-:Y:S02]  /*0250*/  SHF.R.S32.HI R7, RZ, 0x1f, R7 ;  /* 0x0000001fff077819 */ /* 0x000fe40000011407 */
[----:B------:R-:W-:Y:S02]  /*0260*/  LEA R16, P3, R18, UR6, 0x2 ;  /* 0x0000000612107c11 */ /* 0x000fe4000f8610ff */
[----:B------:R-:W-:-:S02]  /*0270*/  IADD3.X R7, R8, R7, R13, P1, P2 ;  /* 0x0000000708077210 */ /* 0x000fc40000fe440d */
[----:B------:R-:W1:Y:S01]  /*0280*/  LDC.64 R12, c[0x0][0x230] ;  /* 0x00008c00ff0c7b82 */ /* 0x000e620000000a00 */
[C---:B------:R-:W-:Y:S02]  /*0290*/  ISETP.GE.AND P2, PT, R11.reuse, 0xfa, PT ;  /* 0x000000fa0b00780c */ /* 0x040fe40003f46270 */
[----:B------:R-:W-:Y:S02]  /*02a0*/  ISETP.GT.AND P1, PT, R11, 0xf9, !P0 ;  /* 0x000000f90b00780c */ /* 0x000fe40004724270 */
[----:B------:R-:W-:Y:S01]  /*02b0*/  ISETP.LT.AND P4, PT, R0, 0x10600, !P2 ;  /* 0x000106000000780c */ /* 0x000fe20005781270 */
[----:B-----5:R-:W-:Y:S01]  /*02c0*/  IMAD.WIDE R24, R25, 0x4, R2 ;  /* 0x0000000419187825 */ /* 0x020fe200078e0202 */
[----:B------:R-:W-:Y:S01]  /*02d0*/  CS2R R2, SRZ ;  /* 0x0000000000027805 */ /* 0x000fe2000001ff00 */
[----:B------:R-:W5:Y:S01]  /*02e0*/  LDC.64 R8, c[0x0][0x238] ;  /* 0x00008e00ff087b82 */ /* 0x000f620000000a00 */
[----:B------:R-:W-:Y:S01]  /*02f0*/  LEA.HI.X R17, R18, UR7, R7, 0x2, P3 ;  /* 0x0000000712117c11 */ /* 0x000fe200098f1407 */
[----:B----4-:R-:W-:Y:S01]  /*0300*/  IMAD.WIDE R22, R11, 0x4, R14 ;  /* 0x000000040b167825 */ /* 0x010fe200078e020e */
[----:B------:R-:W-:-:S02]  /*0310*/  MOV R7, RZ ;  /* 0x000000ff00077202 */ /* 0x000fc40000000f00 */
[----:B------:R-:W-:-:S03]  /*0320*/  CS2R R14, SRZ ;  /* 0x00000000000e7805 */ /* 0x000fc6000001ff00 */
[----:B------:R-:W4:Y:S04]  /*0330*/  @P1 LDG.E.64 R4, desc[UR4][R16.64+-0xfa00] ;  /* 0xff06000410041981 */ /* 0x000f28000c1e1b00 */
[----:B------:R-:W4:Y:S01]  /*0340*/  @P4 LDG.E.64 R2, desc[UR4][R24.64] ;  /* 0x0000000418024981 */ /* 0x000f22000c1e1b00 */
[----:B-1----:R-:W-:-:S03]  /*0350*/  IMAD.WIDE R12, R11, 0x4, R12 ;  /* 0x000000040b0c7825 */ /* 0x002fc600078e020c */
[----:B------:R-:W4:Y:S04]  /*0360*/  @!P0 LDG.E.EL R7, desc[UR4][R22.64] ;  /* 0x0000000416078981 */ /* 0x000f28000c2e1900 */
[----:B------:R-:W4:Y:S01]  /*0370*/  @!P0 LDG.E.EL R14, desc[UR4][R22.64] ;  /* 0x00000004160e8981 */ /* 0x000f22000c2e1900 */
[----:B-----5:R-:W-:Y:S01]  /*0380*/  IMAD.WIDE R8, R11, 0x4, R8 ;  /* 0x000000040b087825 */ /* 0x020fe200078e0208 */
[----:B------:R-:W-:-:S03]  /*0390*/  HFMA2.MMA R11, -RZ, RZ, 0, 0 ;  /* 0x00000000ff0b7435 */ /* 0x000fc600000001ff */
[----:B------:R-:W-:Y:S01]  /*03a0*/  IMAD.MOV.U32 R20, RZ, RZ, RZ ;  /* 0x000000ffff147224 */ /* 0x000fe200078e00ff */
[----:B------:R-:W5:Y:S01]  /*03b0*/  @!P0 LDG.E.EL R15, desc[UR4][R8.64] ;  /* 0x00000004080f8981 */ /* 0x000f62000c2e1900 */
[----:B------:R-:W-:-:S04]  /*03c0*/  IMAD.MOV.U32 R18, RZ, RZ, RZ ;  /* 0x000000ffff127224 */ /* 0x000fc800078e00ff */
[----:B------:R-:W5:Y:S04]  /*03d0*/  @!P0 LDG.E.EL R20, desc[UR4][R12.64] ;  /* 0x000000040c148981 */ /* 0x000f68000c2e1900 */
[----:B------:R1:W5:Y:S04]  /*03e0*/  @!P0 LDG.E.EL R18, desc[UR4][R12.64] ;  /* 0x000000040c128981 */ /* 0x000368000c2e1900 */
[----:B------:R1:W5:Y:S01]  /*03f0*/  @!P0 LDG.E.EL R11, desc[UR4][R8.64] ;  /* 0x00000004080b8981 */ /* 0x000362000c2e1900 */
[----:B------:R-:W-:Y:S01]  /*0400*/  IMAD.MOV.U32 R21, RZ, RZ, 0x3e800000 ;  /* 0x3e800000ff157424 */ /* 0x000fe200078e00ff */
[----:B01----:R-:W0:Y:S08]  /*0410*/  LDC.64 R12, c[0x0][0x240] ;  /* 0x00009000ff0c7b82 */ /* 0x003e300000000a00 */
[----:B------:R-:W1:Y:S01]  /*0420*/  LDC.64 R8, c[0x0][0x248] ;  /* 0x00009200ff087b82 */ /* 0x000e620000000a00 */
[----:B0-----:R-:W-:-:S04]  /*0430*/  IMAD.WIDE R12, R0, 0x4, R12 ;  /* 0x00000004000c7825 */ /* 0x001fc800078e020c */
[----:B-1----:R-:W-:-:S04]  /*0440*/  IMAD.WIDE R8, R0, 0x4, R8 ;  /* 0x0000000400087825 */ /* 0x002fc800078e0208 */
[----:B--2---:R-:W-:-:S04]  /*0450*/  FADD R6, R6, 9.9999997473787516356e-06 ;  /* 0x3727c5ac06067421 */ /* 0x004fc80000000000 */
[----:B------:R-:W0:Y:S01]  /*0460*/  MUFU.SQRT R16, R6 ;  /* 0x0000000600107308 */ /* 0x000e220000002000 */
[----:B---3--:R-:W-:-:S07]  /*0470*/  FADD R10, R10, 9.9999997473787516356e-06 ;  /* 0x3727c5ac0a0a7421 */ /* 0x008fce0000000000 */
[----:B------:R-:W1:Y:S01]  /*0480*/  MUFU.SQRT R17, R10 ;  /* 0x0000000a00117308 */ /* 0x000e620000002000 */
[C---:B0-----:R-:W-:Y:S02]  /*0490*/  FSETP.GT.AND P6, PT, R16.reuse, 8.50705917302346158658e+37, PT ;  /* 0x7e8000001000780b */ /* 0x041fe40003fc4000 */
[----:B------:R-:W-:Y:S02]  /*04a0*/  FSETP.GEU.AND P3, PT, R16, 1.175494350822287508e-38, PT ;  /* 0x008000001000780b */ /* 0x000fe40003f6e000 */
[----:B------:R-:W-:Y:S02]  /*04b0*/  FSEL R19, R21, 1, P6 ;  /* 0x3f80000015137808 */ /* 0x000fe40003000000 */
[----:B-1----:R-:W-:-:S07]  /*04c0*/  FSETP.GT.AND P5, PT, R17, 8.50705917302346158658e+37, PT ;  /* 0x7e8000001100780b */ /* 0x002fce0003fa4000 */
[----:B------:R-:W-:Y:S01]  /*04d0*/  @P6 FMUL R16, R16, 0.25 ;  /* 0x3e80000010106820 */ /* 0x000fe20000400000 */
[----:B------:R-:W-:-:S03]  /*04e0*/  FSETP.GEU.AND P6, PT, R17, 1.175494350822287508e-38, PT ;  /* 0x008000001100780b */ /* 0x000fc60003fce000 */
[----:B------:R-:W-:Y:S02]  /*04f0*/  @!P3 FMUL R16, R16, 16777216 ;  /* 0x4b8000001010b820 */ /* 0x000fe40000400000 */
[----:B------:R-:W-:-:S08]  /*0500*/  @P5 FMUL R17, R17, 0.25 ;  /* 0x3e80000011115820 */ /* 0x000fd00000400000 */
[----:B------:R-:W-:Y:S01]  /*0510*/  @!P6 FMUL R17, R17, 16777216 ;  /* 0x4b8000001111e820 */ /* 0x000fe20000400000 */
[----:B------:R-:W0:Y:S01]  /*0520*/  MUFU.RCP R16, R16 ;  /* 0x0000001000107308 */ /* 0x000e220000001000 */
[----:B------:R-:W-:-:S07]  /*0530*/  FSEL R6, R21, 1, P5 ;  /* 0x3f80000015067808 */ /* 0x000fce0002800000 */
[----:B------:R-:W1:Y:S01]  /*0540*/  MUFU.RCP R17, R17 ;  /* 0x0000001100117308 */ /* 0x000e620000001000 */
[----:B----4-:R-:W-:Y:S02]  /*0550*/  SEL R2, R2, RZ, P4 ;  /* 0x000000ff02027207 */ /* 0x010fe40002000000 */
[----:B------:R-:W-:Y:S01]  /*0560*/  SEL R3, R3, RZ, P4 ;  /* 0x000000ff03037207 */ /* 0x000fe20002000000 */
[----:B------:R-:W-:Y:S01]  /*0570*/  @!P3 FMUL R19, R19, 16777216 ;  /* 0x4b8000001313b820 */ /* 0x000fe20000400000 */
[----:B------:R-:W-:Y:S01]  /*0580*/  @P2 SEL R2, R4, RZ, P1 ;  /* 0x000000ff04022207 */ /* 0x000fe20000800000 */
[----:B------:R-:W-:Y:S01]  /*0590*/  @!P6 FMUL R6, R6, 16777216 ;  /* 0x4b8000000606e820 */ /* 0x000fe20000400000 */
[----:B------:R-:W-:Y:S01]  /*05a0*/  @P2 SEL R3, R5, RZ, P1 ;  /* 0x000000ff05032207 */ /* 0x000fe20000800000 */
[----:B0-----:R-:W-:Y:S02]  /*05b0*/  FMUL R16, R16, R19 ;  /* 0x0000001310107220 */ /* 0x001fe40000400000 */
[----:B------:R-:W-:-:S02]  /*05c0*/  FADD R7, R2, -R7 ;  /* 0x8000000702077221 */ /* 0x000fc40000000000 */
[----:B------:R-:W-:Y:S01]  /*05d0*/  FADD R14, R3, -R14 ;  /* 0x8000000e030e7221 */ /* 0x000fe20000000000 */
[----:B-1----:R-:W-:Y:S01]  /*05e0*/  FMUL R17, R17, R6 ;  /* 0x0000000611117220 */ /* 0x002fe20000400000 */
[----:B------:R-:W-:-:S03]  /*05f0*/  FMUL R16, R7, R16 ;  /* 0x0000001007107220 */ /* 0x000fc60000400000 */
[----:B------:R-:W-:Y:S01]  /*0600*/  FMUL R14, R14, R17 ;  /* 0x000000110e0e7220 */ /* 0x000fe20000400000 */
[----:B-----5:R-:W-:Y:S01]  /*0610*/  FFMA R15, R16, R20, R15 ;  /* 0x00000014100f7223 */ /* 0x020fe2000000000f */
[----:B------:R0:W-:Y:S02]  /*0620*/  @!P0 STG.E.64 desc[UR4][R12.64], R2 ;  /* 0x000000020c008986 */ /* 0x0001e4000c101b04 */
[----:B------:R-:W-:Y:S02]  /*0630*/  FFMA R11, R14, R18, R11 ;  /* 0x000000120e0b7223 */ /* 0x000fe4000000000b */
[----:B------:R-:W-:-:S03]  /*0640*/  FSETP.GEU.AND P1, PT, R15, RZ, PT ;  /* 0x000000ff0f00720b */ /* 0x000fc60003f2e000 */
[----:B------:R-:W-:Y:S02]  /*0650*/  FSETP.GEU.AND P2, PT, R11, RZ, PT ;  /* 0x000000ff0b00720b */ /* 0x000fe40003f4e000 */
[----:B------:R-:W-:Y:S02]  /*0660*/  FSEL R10, R15, RZ, P1 ;  /* 0x000000ff0f0a7208 */ /* 0x000fe40000800000 */
[----:B------:R-:W-:Y:S01]  /*0670*/  FSEL R11, R11, RZ, P2 ;  /* 0x000000ff0b0b7208 */ /* 0x000fe20001000000 */
[----:B0-----:R-:W-:Y:S08]  /*0680*/  @P0 EXIT ;  /* 0x000000000000094d */ /* 0x001ff00003800000 */
[----:B------:R-:W-:Y:S01]  /*0690*/  STG.E.64 desc[UR4][R8.64], R10 ;  /* 0x0000000a08007986 */ /* 0x000fe2000c101b04 */
[----:B------:R-:W-:Y:S05]  /*06a0*/  EXIT ;  /* 0x000000000000794d */ /* 0x000fea0003800000 */
.L_x_0:
[----:B------:R-:W-:-:S00]  /*06b0*/  BRA `(.L_x_0) ;  /* 0xfffffffc00fc7947 */ /* 0x000fc0000383ffff */
[----:B------:R-:W-:-:S00]  /*06c0*/  NOP ;  /* 0x0000000000007918 */ /* 0x000fc00000000000 */
        /* <DEDUP_REMOVED lines=11> */
.L_x_1:


//--------------------- .nv.global.init           --------------------------
	.section	.nv.global.init,"aw",@progbits
.nv.global.init:
	.type		_$_str,@object
	.size		_$_str,(_$_str_$_2 - _$_str)
_$_str:
        /*0000*/ 	.byte	0x5f, 0x5f, 0x43, 0x55, 0x44, 0x41, 0x5f, 0x46, 0x54, 0x5a, 0x00
	.type		_$_str_$_2,@object
	.size		_$_str_$_2,(.L_1 - _$_str_$_2)
_$_str_$_2:
        /*000b*/ 	.byte	0x5f, 0x5f, 0x43, 0x55, 0x44, 0x41, 0x5f, 0x50, 0x52, 0x45, 0x43, 0x5f, 0x53, 0x51, 0x52, 0x54
        /*001b*/ 	.byte	0x00
.L_1:


//--------------------- .nv.constant0.triton_poi_fused__native_batch_norm_legit_no_training_cat_relu_37 --------------------------
	.section	.nv.constant0.triton_poi_fused__native_batch_norm_legit_no_training_cat_relu_37,"a",@progbits
	.sectionflags	@""
	.align	4
.nv.constant0.triton_poi_fused__native_batch_norm_legit_no_training_cat_relu_37:
	.zero		596
